//
// Generated by NVIDIA NVVM Compiler
//
// Compiler Build ID: CL-36424714
// Cuda compilation tools, release 13.0, V13.0.88
// Based on NVVM 20.0.0
//

.version 9.0
.target sm_100
.address_size 64

	// .globl	_Z3mapPKfPff
.extern .shared .align 16 .b8 s[];

.visible .entry _Z3mapPKfPff(
	.param .u64 .ptr .align 1 _Z3mapPKfPff_param_0,
	.param .u64 .ptr .align 1 _Z3mapPKfPff_param_1,
	.param .f32 _Z3mapPKfPff_param_2
)
{
	.reg .pred 	%p<11>;
	.reg .b32 	%r<53>;
	.reg .b32 	%f<86>;
	.reg .b64 	%rd<9>;

	ld.param.u64 	%rd2, [_Z3mapPKfPff_param_0];
	ld.param.u64 	%rd1, [_Z3mapPKfPff_param_1];
	ld.param.f32 	%f16, [_Z3mapPKfPff_param_2];
	cvta.to.global.u64 	%rd3, %rd2;
	mov.u32 	%r1, %ntid.x;
	mov.u32 	%r2, %ctaid.x;
	mov.u32 	%r26, %tid.x;
	mad.lo.s32 	%r27, %r1, %r2, %r26;
	mul.wide.s32 	%rd4, %r27, 4;
	add.s64 	%rd5, %rd3, %rd4;
	ld.global.f32 	%f17, [%rd5];
	mul.f32 	%f18, %f16, %f17;
	shl.b32 	%r28, %r26, 2;
	mov.u32 	%r29, s;
	add.s32 	%r30, %r29, %r28;
	st.shared.f32 	[%r30], %f18;
	bar.sync 	0;
	setp.ne.s32 	%p1, %r26, 0;
	@%p1 bra 	$L__BB0_17;
	setp.lt.u32 	%p2, %r1, 2;
	ld.shared.f32 	%f84, [s];
	@%p2 bra 	$L__BB0_16;
	add.s32 	%r3, %r1, -1;
	add.s32 	%r32, %r1, -2;
	and.b32  	%r4, %r3, 15;
	setp.lt.u32 	%p3, %r32, 15;
	mov.b32 	%r49, 1;
	@%p3 bra 	$L__BB0_6;
	add.s32 	%r45, %r29, 32;
	and.b32  	%r36, %r3, -16;
	neg.s32 	%r47, %r36;
	mov.b32 	%r46, 0;
$L__BB0_4:
	.pragma "nounroll";
	ld.shared.f32 	%f20, [%r45+-28];
	add.f32 	%f21, %f20, %f84;
	ld.shared.v2.f32 	{%f22, %f23}, [%r45+-24];
	add.f32 	%f24, %f22, %f21;
	add.f32 	%f25, %f23, %f24;
	ld.shared.v4.f32 	{%f26, %f27, %f28, %f29}, [%r45+-16];
	add.f32 	%f30, %f26, %f25;
	add.f32 	%f31, %f27, %f30;
	add.f32 	%f32, %f28, %f31;
	add.f32 	%f33, %f29, %f32;
	ld.shared.v4.f32 	{%f34, %f35, %f36, %f37}, [%r45];
	add.f32 	%f38, %f34, %f33;
	add.f32 	%f39, %f35, %f38;
	add.f32 	%f40, %f36, %f39;
	add.f32 	%f41, %f37, %f40;
	ld.shared.v4.f32 	{%f42, %f43, %f44, %f45}, [%r45+16];
	add.f32 	%f46, %f42, %f41;
	add.f32 	%f47, %f43, %f46;
	add.f32 	%f48, %f44, %f47;
	add.f32 	%f49, %f45, %f48;
	ld.shared.f32 	%f50, [%r45+32];
	add.f32 	%f84, %f50, %f49;
	add.s32 	%r47, %r47, 16;
	add.s32 	%r46, %r46, 16;
	add.s32 	%r45, %r45, 64;
	setp.ne.s32 	%p4, %r47, 0;
	@%p4 bra 	$L__BB0_4;
	add.s32 	%r49, %r46, 1;
$L__BB0_6:
	setp.eq.s32 	%p5, %r4, 0;
	@%p5 bra 	$L__BB0_15;
	and.b32  	%r14, %r3, 7;
	setp.lt.u32 	%p6, %r4, 8;
	@%p6 bra 	$L__BB0_9;
	shl.b32 	%r37, %r49, 2;
	add.s32 	%r39, %r29, %r37;
	ld.shared.f32 	%f52, [%r39];
	add.f32 	%f53, %f52, %f84;
	ld.shared.f32 	%f54, [%r39+4];
	add.f32 	%f55, %f54, %f53;
	ld.shared.f32 	%f56, [%r39+8];
	add.f32 	%f57, %f56, %f55;
	ld.shared.f32 	%f58, [%r39+12];
	add.f32 	%f59, %f58, %f57;
	ld.shared.f32 	%f60, [%r39+16];
	add.f32 	%f61, %f60, %f59;
	ld.shared.f32 	%f62, [%r39+20];
	add.f32 	%f63, %f62, %f61;
	ld.shared.f32 	%f64, [%r39+24];
	add.f32 	%f65, %f64, %f63;
	ld.shared.f32 	%f66, [%r39+28];
	add.f32 	%f84, %f66, %f65;
	add.s32 	%r49, %r49, 8;
$L__BB0_9:
	setp.eq.s32 	%p7, %r14, 0;
	@%p7 bra 	$L__BB0_15;
	and.b32  	%r17, %r3, 3;
	setp.lt.u32 	%p8, %r14, 4;
	@%p8 bra 	$L__BB0_12;
	shl.b32 	%r40, %r49, 2;
	add.s32 	%r42, %r29, %r40;
	ld.shared.f32 	%f68, [%r42];
	add.f32 	%f69, %f68, %f84;
	ld.shared.f32 	%f70, [%r42+4];
	add.f32 	%f71, %f70, %f69;
	ld.shared.f32 	%f72, [%r42+8];
	add.f32 	%f73, %f72, %f71;
	ld.shared.f32 	%f74, [%r42+12];
	add.f32 	%f84, %f74, %f73;
	add.s32 	%r49, %r49, 4;
$L__BB0_12:
	setp.eq.s32 	%p9, %r17, 0;
	@%p9 bra 	$L__BB0_15;
	shl.b32 	%r43, %r49, 2;
	add.s32 	%r52, %r29, %r43;
	neg.s32 	%r51, %r17;
$L__BB0_14:
	.pragma "nounroll";
	ld.shared.f32 	%f75, [%r52];
	add.f32 	%f84, %f75, %f84;
	add.s32 	%r52, %r52, 4;
	add.s32 	%r51, %r51, 1;
	setp.ne.s32 	%p10, %r51, 0;
	@%p10 bra 	$L__BB0_14;
$L__BB0_15:
	st.shared.f32 	[s], %f84;
$L__BB0_16:
	cvta.to.global.u64 	%rd6, %rd1;
	mul.wide.u32 	%rd7, %r2, 4;
	add.s64 	%rd8, %rd6, %rd7;
	st.global.f32 	[%rd8], %f84;
$L__BB0_17:
	ret;

}


// ===== COMPILED SASS (sm_100) =====

	.target	sm_100

	.elftype	@"ET_EXEC"


//--------------------- .note.nv.tkinfo           --------------------------
	.section	.note.nv.tkinfo,"",@"SHT_NOTE"
	.sectionflags	@"SHF_NOTE_NV_TKINFO"
	.tkinfo
        /*0018*/ 	.word	0x00000002
        /*0030*/ 	.string	""
        /*0030*/ 	.string	"ptxas"
        /*0030*/ 	.string	"Cuda compilation tools, release 13.0, V13.0.88"
        /*0030*/ 	.string	"Build cuda_13.0.r13.0/compiler.36424714_0"
        /*0030*/ 	.string	"-arch sm_100 -m 64 "



//--------------------- .note.nv.cuinfo           --------------------------
	.section	.note.nv.cuinfo,"",@"SHT_NOTE"
	.sectionflags	@"SHF_NOTE_NV_CUINFO"
        /*0018*/ 	.short	0x0002
        /*001a*/ 	.short	0x0064
        /*001c*/ 	.short	0x0082
	.zero		2


//--------------------- .nv.info                  --------------------------
	.section	.nv.info,"",@"SHT_CUDA_INFO"
	.align	4


	//----- nvinfo : EIATTR_REGCOUNT
	.align		4
        /*0000*/ 	.byte	0x04, 0x2f
        /*0002*/ 	.short	(.L_1 - .L_0)
	.align		4
.L_0:
        /*0004*/ 	.word	index@(_Z3mapPKfPff)
        /*0008*/ 	.word	0x00000016


	//----- nvinfo : EIATTR_FRAME_SIZE
	.align		4
.L_1:
        /*000c*/ 	.byte	0x04, 0x11
        /*000e*/ 	.short	(.L_3 - .L_2)
	.align		4
.L_2:
        /*0010*/ 	.word	index@(_Z3mapPKfPff)
        /*0014*/ 	.word	0x00000000


	//----- nvinfo : EIATTR_MIN_STACK_SIZE
	.align		4
.L_3:
        /*0018*/ 	.byte	0x04, 0x12
        /*001a*/ 	.short	(.L_5 - .L_4)
	.align		4
.L_4:
        /*001c*/ 	.word	index@(_Z3mapPKfPff)
        /*0020*/ 	.word	0x00000000
.L_5:


//--------------------- .nv.compat                --------------------------
	.section	.nv.compat,"",@"SHT_CUDA_COMPAT_INFO"
	.align	4
        /*0000*/ 	.byte	0x02, 0x09, 0x00, 0x00, 0x02, 0x02, 0x01, 0x00, 0x02, 0x05, 0x05, 0x00, 0x03, 0x07, 0x01, 0x01
        /*0010*/ 	.byte	0x02, 0x03, 0x00, 0x00, 0x02, 0x06, 0x01, 0x00, 0x04, 0x0b, 0x08, 0x00, 0x09, 0x00, 0x00, 0x00
        /*0020*/ 	.byte	0x00, 0x00, 0x00, 0x00


//--------------------- .nv.info._Z3mapPKfPff     --------------------------
	.section	.nv.info._Z3mapPKfPff,"",@"SHT_CUDA_INFO"
	.sectionflags	@""
	.align	4


	//----- nvinfo : EIATTR_CUDA_API_VERSION
	.align		4
        /*0000*/ 	.byte	0x04, 0x37
        /*0002*/ 	.short	(.L_7 - .L_6)
.L_6:
        /*0004*/ 	.word	0x00000082


	//----- nvinfo : EIATTR_KPARAM_INFO
	.align		4
.L_7:
        /*0008*/ 	.byte	0x04, 0x17
        /*000a*/ 	.short	(.L_9 - .L_8)
.L_8:
        /*000c*/ 	.word	0x00000000
        /*0010*/ 	.short	0x0002
        /*0012*/ 	.short	0x0010
        /*0014*/ 	.byte	0x00, 0xf0, 0x11, 0x00


	//----- nvinfo : EIATTR_KPARAM_INFO
	.align		4
.L_9:
        /*0018*/ 	.byte	0x04, 0x17
        /*001a*/ 	.short	(.L_11 - .L_10)
.L_10:
        /*001c*/ 	.word	0x00000000
        /*0020*/ 	.short	0x0001
        /*0022*/ 	.short	0x0008
        /*0024*/ 	.byte	0x00, 0xf5, 0x21, 0x00


	//----- nvinfo : EIATTR_KPARAM_INFO
	.align		4
.L_11:
        /*0028*/ 	.byte	0x04, 0x17
        /*002a*/ 	.short	(.L_13 - .L_12)
.L_12:
        /*002c*/ 	.word	0x00000000
        /*0030*/ 	.short	0x0000
        /*0032*/ 	.short	0x0000
        /*0034*/ 	.byte	0x00, 0xf5, 0x21, 0x00


	//----- nvinfo : EIATTR_SPARSE_MMA_MASK
	.align		4
.L_13:
        /*0038*/ 	.byte	0x03, 0x50
        /*003a*/ 	.short	0x0000


	//----- nvinfo : EIATTR_MAXREG_COUNT
	.align		4
        /*003c*/ 	.byte	0x03, 0x1b
        /*003e*/ 	.short	0x00ff


	//----- nvinfo : EIATTR_NUM_BARRIERS
	.align		4
        /*0040*/ 	.byte	0x02, 0x4c
        /*0042*/ 	.byte	0x01
	.zero		1


	//----- nvinfo : EIATTR_MERCURY_ISA_VERSION
	.align		4
        /*0044*/ 	.byte	0x03, 0x5f
        /*0046*/ 	.short	0x0101


	//----- nvinfo : EIATTR_UNUSED_LOAD_BYTE_OFFSET
	.align		4
        /*0048*/ 	.byte	0x04, 0x44
        /*004a*/ 	.short	(.L_15 - .L_14)


	//   ....[0]....
.L_14:
        /*004c*/ 	.word	0x00000200
        /*0050*/ 	.word	0x0000fff0


	//----- nvinfo : EIATTR_VRC_CTA_INIT_COUNT
	.align		4
.L_15:
        /*0054*/ 	.byte	0x02, 0x4a
	.zero		1
	.zero		1


	//----- nvinfo : EIATTR_EXIT_INSTR_OFFSETS
	.align		4
        /*0058*/ 	.byte	0x04, 0x1c
        /*005a*/ 	.short	(.L_17 - .L_16)


	//   ....[0]....
.L_16:
        /*005c*/ 	.word	0x00000120


	//   ....[1]....
        /*0060*/ 	.word	0x000006f0


	//----- nvinfo : EIATTR_CBANK_PARAM_SIZE
	.align		4
.L_17:
        /*0064*/ 	.byte	0x03, 0x19
        /*0066*/ 	.short	0x0014


	//----- nvinfo : EIATTR_PARAM_CBANK
	.align		4
        /*0068*/ 	.byte	0x04, 0x0a
        /*006a*/ 	.short	(.L_19 - .L_18)
	.align		4
.L_18:
        /*006c*/ 	.word	index@(.nv.constant0._Z3mapPKfPff)
        /*0070*/ 	.short	0x0380
        /*0072*/ 	.short	0x0014


	//----- nvinfo : EIATTR_SW_WAR
	.align		4
.L_19:
        /*0074*/ 	.byte	0x04, 0x36
        /*0076*/ 	.short	(.L_21 - .L_20)
.L_20:
        /*0078*/ 	.word	0x00000008
.L_21:


//--------------------- .nv.callgraph             --------------------------
	.section	.nv.callgraph,"",@"SHT_CUDA_CALLGRAPH"
	.align	4
	.sectionentsize	8
	.align		4
        /*0000*/ 	.word	0x00000000
	.align		4
        /*0004*/ 	.word	0xffffffff
	.align		4
        /*0008*/ 	.word	0x00000000
	.align		4
        /*000c*/ 	.word	0xfffffffe
	.align		4
        /*0010*/ 	.word	0x00000000
	.align		4
        /*0014*/ 	.word	0xfffffffd
	.align		4
        /*0018*/ 	.word	0x00000000
	.align		4
        /*001c*/ 	.word	0xfffffffc


//--------------------- .text._Z3mapPKfPff        --------------------------
	.section	.text._Z3mapPKfPff,"ax",@progbits
	.align	128
        .global         _Z3mapPKfPff
        .type           _Z3mapPKfPff,@function
        .size           _Z3mapPKfPff,(.L_x_8 - _Z3mapPKfPff)
        .other          _Z3mapPKfPff,@"STO_CUDA_ENTRY STV_DEFAULT"
_Z3mapPKfPff:
.text._Z3mapPKfPff:
[----:B------:R-:W-:Y:S01]  /*0000*/  LDC R1, c[0x0][0x37c] ;  /* 0x0000df00ff017b82 */ /* 0x000fe20000000800 */
[----:B------:R-:W0:Y:S07]  /*0010*/  S2R R0, SR_CTAID.X ;  /* 0x0000000000007919 */ /* 0x000e2e0000002500 */
[----:B------:R-:W1:Y:S01]  /*0020*/  LDC.64 R2, c[0x0][0x380] ;  /* 0x0000e000ff027b82 */ /* 0x000e620000000a00 */
[----:B------:R-:W0:Y:S01]  /*0030*/  LDCU UR12, c[0x0][0x360] ;  /* 0x00006c00ff0c77ac */ /* 0x000e220008000800 */
[----:B------:R-:W0:Y:S01]  /*0040*/  S2R R7, SR_TID.X ;  /* 0x0000000000077919 */ /* 0x000e220000002100 */
[----:B------:R-:W2:Y:S05]  /*0050*/  LDCU.64 UR10, c[0x0][0x358] ;  /* 0x00006b00ff0a77ac */ /* 0x000eaa0008000a00 */
[----:B------:R-:W3:Y:S01]  /*0060*/  S2UR UR5, SR_CgaCtaId ;  /* 0x00000000000579c3 */ /* 0x000ee20000008800 */
[----:B------:R-:W4:Y:S01]  /*0070*/  LDCU UR6, c[0x0][0x390] ;  /* 0x00007200ff0677ac */ /* 0x000f220008000800 */
[----:B0-----:R-:W-:-:S04]  /*0080*/  IMAD R5, R0, UR12, R7 ;  /* 0x0000000c00057c24 */ /* 0x001fc8000f8e0207 */
[----:B-1----:R-:W-:-:S06]  /*0090*/  IMAD.WIDE R2, R5, 0x4, R2 ;  /* 0x0000000405027825 */ /* 0x002fcc00078e0202 */
[----:B--2---:R-:W4:Y:S01]  /*00a0*/  LDG.E R2, desc[UR10][R2.64] ;  /* 0x0000000a02027981 */ /* 0x004f22000c1e1900 */
[----:B------:R-:W-:Y:S01]  /*00b0*/  UMOV UR4, 0x400 ;  /* 0x0000040000047882 */ /* 0x000fe20000000000 */
[----:B------:R-:W-:Y:S01]  /*00c0*/  ISETP.NE.AND P0, PT, R7, RZ, PT ;  /* 0x000000ff0700720c */ /* 0x000fe20003f05270 */
[----:B---3--:R-:W-:-:S06]  /*00d0*/  ULEA UR5, UR5, UR4, 0x18 ;  /* 0x0000000405057291 */ /* 0x008fcc000f8ec0ff */
[----:B------:R-:W-:Y:S01]  /*00e0*/  LEA R5, R7, UR5, 0x2 ;  /* 0x0000000507057c11 */ /* 0x000fe2000f8e10ff */
[----:B----4-:R-:W-:-:S05]  /*00f0*/  FMUL R4, R2, UR6 ;  /* 0x0000000602047c20 */ /* 0x010fca0008400000 */
[----:B------:R0:W-:Y:S01]  /*0100*/  STS [R5], R4 ;  /* 0x0000000405007388 */ /* 0x0001e20000000800 */
[----:B------:R-:W-:Y:S06]  /*0110*/  BAR.SYNC.DEFER_BLOCKING 0x0 ;  /* 0x0000000000007b1d */ /* 0x000fec0000010000 */
[----:B------:R-:W-:Y:S05]  /*0120*/  @P0 EXIT ;  /* 0x000000000000094d */ /* 0x000fea0003800000 */
[----:B------:R-:W1:Y:S01]  /*0130*/  LDS R2, [UR5] ;  /* 0x00000005ff027984 */ /* 0x000e620008000800 */
[----:B------:R-:W-:-:S09]  /*0140*/  UISETP.GE.U32.AND UP0, UPT, UR12, 0x2, UPT ;  /* 0x000000020c00788c */ /* 0x000fd2000bf06070 */
[----:B------:R-:W-:Y:S05]  /*0150*/  BRA.U !UP0, `(.L_x_0) ;  /* 0x0000000508587547 */ /* 0x000fea000b800000 */
[----:B------:R-:W-:Y:S02]  /*0160*/  UIADD3 UR4, UPT, UPT, UR12, -0x2, URZ ;  /* 0xfffffffe0c047890 */ /* 0x000fe4000fffe0ff */
[----:B------:R-:W-:Y:S02]  /*0170*/  UIADD3 UR6, UPT, UPT, UR12, -0x1, URZ ;  /* 0xffffffff0c067890 */ /* 0x000fe4000fffe0ff */
[----:B------:R-:W-:Y:S02]  /*0180*/  UISETP.GE.U32.AND UP0, UPT, UR4, 0xf, UPT ;  /* 0x0000000f0400788c */ /* 0x000fe4000bf06070 */
[----:B------:R-:W-:Y:S01]  /*0190*/  ULOP3.LUT UR8, UR6, 0xf, URZ, 0xc0, !UPT ;  /* 0x0000000f06087892 */ /* 0x000fe2000f8ec0ff */
[----:B------:R-:W-:-:S06]  /*01a0*/  UMOV UR4, 0x1 ;  /* 0x0000000100047882 */ /* 0x000fcc0000000000 */
[----:B------:R-:W-:Y:S05]  /*01b0*/  BRA.U !UP0, `(.L_x_1) ;  /* 0x00000001087c7547 */ /* 0x000fea000b800000 */
[----:B------:R-:W-:Y:S02]  /*01c0*/  ULOP3.LUT UR4, UR6, 0xfffffff0, URZ, 0xc0, !UPT ;  /* 0xfffffff006047892 */ /* 0x000fe4000f8ec0ff */
[----:B------:R-:W-:Y:S02]  /*01d0*/  UIADD3 UR9, UPT, UPT, UR5, 0x20, URZ ;  /* 0x0000002005097890 */ /* 0x000fe4000fffe0ff */
[----:B------:R-:W-:-:S03]  /*01e0*/  UIADD3 UR7, UPT, UPT, -UR4, URZ, URZ ;  /* 0x000000ff04077290 */ /* 0x000fc6000fffe1ff */
[----:B------:R-:W-:-:S09]  /*01f0*/  UMOV UR4, URZ ;  /* 0x000000ff00047c82 */ /* 0x000fd20008000000 */
.L_x_2:
[----:B------:R-:W1:Y:S01]  /*0200*/  LDS.128 R12, [UR9+-0x20] ;  /* 0xffffe009ff0c7984 */ /* 0x000e620008000c00 */
[----:B------:R-:W-:Y:S02]  /*0210*/  UIADD3 UR7, UPT, UPT, UR7, 0x10, URZ ;  /* 0x0000001007077890 */ /* 0x000fe4000fffe0ff */
[----:B------:R-:W-:Y:S01]  /*0220*/  UIADD3 UR4, UPT, UPT, UR4, 0x10, URZ ;  /* 0x0000001004047890 */ /* 0x000fe2000fffe0ff */
[----:B0-----:R-:W0:Y:S01]  /*0230*/  LDS.128 R4, [UR9+-0x10] ;  /* 0xfffff009ff047984 */ /* 0x001e220008000c00 */
[----:B------:R-:W-:-:S03]  /*0240*/  UISETP.NE.AND UP0, UPT, UR7, URZ, UPT ;  /* 0x000000ff0700728c */ /* 0x000fc6000bf05270 */
[----:B------:R-:W2:Y:S04]  /*0250*/  LDS.128 R8, [UR9] ;  /* 0x00000009ff087984 */ /* 0x000ea80008000c00 */
[----:B------:R-:W3:Y:S04]  /*0260*/  LDS.128 R16, [UR9+0x10] ;  /* 0x00001009ff107984 */ /* 0x000ee80008000c00 */
[----:B------:R-:W4:Y:S01]  /*0270*/  LDS R3, [UR9+0x20] ;  /* 0x00002009ff037984 */ /* 0x000f220008000800 */
[----:B------:R-:W-:Y:S01]  /*0280*/  UIADD3 UR9, UPT, UPT, UR9, 0x40, URZ ;  /* 0x0000004009097890 */ /* 0x000fe2000fffe0ff */
[----:B-1----:R-:W-:-:S04]  /*0290*/  FADD R13, R13, R2 ;  /* 0x000000020d0d7221 */ /* 0x002fc80000000000 */
[----:B------:R-:W-:-:S04]  /*02a0*/  FADD R14, R13, R14 ;  /* 0x0000000e0d0e7221 */ /* 0x000fc80000000000 */
[----:B------:R-:W-:-:S04]  /*02b0*/  FADD R15, R14, R15 ;  /* 0x0000000f0e0f7221 */ /* 0x000fc80000000000 */
[----:B0-----:R-:W-:-:S04]  /*02c0*/  FADD R4, R15, R4 ;  /* 0x000000040f047221 */ /* 0x001fc80000000000 */
[----:B------:R-:W-:-:S04]  /*02d0*/  FADD R5, R5, R4 ;  /* 0x0000000405057221 */ /* 0x000fc80000000000 */
[----:B------:R-:W-:-:S04]  /*02e0*/  FADD R6, R6, R5 ;  /* 0x0000000506067221 */ /* 0x000fc80000000000 */
[----:B------:R-:W-:-:S04]  /*02f0*/  FADD R7, R7, R6 ;  /* 0x0000000607077221 */ /* 0x000fc80000000000 */
[----:B--2---:R-:W-:-:S04]  /*0300*/  FADD R8, R7, R8 ;  /* 0x0000000807087221 */ /* 0x004fc80000000000 */
[----:B------:R-:W-:-:S04]  /*0310*/  FADD R9, R9, R8 ;  /* 0x0000000809097221 */ /* 0x000fc80000000000 */
[----:B------:R-:W-:-:S04]  /*0320*/  FADD R10, R10, R9 ;  /* 0x000000090a0a7221 */ /* 0x000fc80000000000 */
[----:B------:R-:W-:-:S04]  /*0330*/  FADD R11, R11, R10 ;  /* 0x0000000a0b0b7221 */ /* 0x000fc80000000000 */
[----:B---3--:R-:W-:-:S04]  /*0340*/  FADD R16, R11, R16 ;  /* 0x000000100b107221 */ /* 0x008fc80000000000 */
[----:B------:R-:W-:-:S04]  /*0350*/  FADD R17, R17, R16 ;  /* 0x0000001011117221 */ /* 0x000fc80000000000 */
[----:B------:R-:W-:-:S04]  /*0360*/  FADD R18, R18, R17 ;  /* 0x0000001112127221 */ /* 0x000fc80000000000 */
[----:B------:R-:W-:-:S04]  /*0370*/  FADD R18, R19, R18 ;  /* 0x0000001213127221 */ /* 0x000fc80000000000 */
[----:B----4-:R-:W-:Y:S01]  /*0380*/  FADD R2, R18, R3 ;  /* 0x0000000312027221 */ /* 0x010fe20000000000 */
[----:B------:R-:W-:Y:S06]  /*0390*/  BRA.U UP0, `(.L_x_2) ;  /* 0xfffffffd00987547 */ /* 0x000fec000b83ffff */
[----:B------:R-:W-:-:S12]  /*03a0*/  UIADD3 UR4, UPT, UPT, UR4, 0x1, URZ ;  /* 0x0000000104047890 */ /* 0x000fd8000fffe0ff */
.L_x_1:
[----:B------:R-:W-:-:S09]  /*03b0*/  UISETP.NE.AND UP0, UPT, UR8, URZ, UPT ;  /* 0x000000ff0800728c */ /* 0x000fd2000bf05270 */
[----:B------:R-:W-:Y:S05]  /*03c0*/  BRA.U !UP0, `(.L_x_3) ;  /* 0x0000000108b87547 */ /* 0x000fea000b800000 */
[----:B------:R-:W-:Y:S02]  /*03d0*/  UISETP.GE.U32.AND UP0, UPT, UR8, 0x8, UPT ;  /* 0x000000080800788c */ /* 0x000fe4000bf06070 */
[----:B------:R-:W-:-:S04]  /*03e0*/  ULOP3.LUT UR7, UR6, 0x7, URZ, 0xc0, !UPT ;  /* 0x0000000706077892 */ /* 0x000fc8000f8ec0ff */
[----:B------:R-:W-:-:S03]  /*03f0*/  UISETP.NE.AND UP1, UPT, UR7, URZ, UPT ;  /* 0x000000ff0700728c */ /* 0x000fc6000bf25270 */
[----:B------:R-:W-:Y:S08]  /*0400*/  BRA.U !UP0, `(.L_x_4) ;  /* 0x0000000108487547 */ /* 0x000ff0000b800000 */
[----:B------:R-:W-:Y:S02]  /*0410*/  ULEA UR8, UR4, UR5, 0x2 ;  /* 0x0000000504087291 */ /* 0x000fe4000f8e10ff */
[----:B------:R-:W-:-:S07]  /*0420*/  UIADD3 UR4, UPT, UPT, UR4, 0x8, URZ ;  /* 0x0000000804047890 */ /* 0x000fce000fffe0ff */
[----:B------:R-:W1:Y:S04]  /*0430*/  LDS R3, [UR8] ;  /* 0x00000008ff037984 */ /* 0x000e680008000800 */
[----:B0-----:R-:W0:Y:S04]  /*0440*/  LDS R4, [UR8+0x4] ;  /* 0x00000408ff047984 */ /* 0x001e280008000800 */
[----:B------:R-:W2:Y:S04]  /*0450*/  LDS R6, [UR8+0x8] ;  /* 0x00000808ff067984 */ /* 0x000ea80008000800 */
[----:B------:R-:W3:Y:S04]  /*0460*/  LDS R8, [UR8+0xc] ;  /* 0x00000c08ff087984 */ /* 0x000ee80008000800 */
[----:B------:R-:W4:Y:S04]  /*0470*/  LDS R10, [UR8+0x10] ;  /* 0x00001008ff0a7984 */ /* 0x000f280008000800 */
[----:B------:R-:W5:Y:S04]  /*0480*/  LDS R12, [UR8+0x14] ;  /* 0x00001408ff0c7984 */ /* 0x000f680008000800 */
[----:B------:R-:W5:Y:S04]  /*0490*/  LDS R14, [UR8+0x18] ;  /* 0x00001808ff0e7984 */ /* 0x000f680008000800 */
[----:B------:R-:W5:Y:S01]  /*04a0*/  LDS R16, [UR8+0x1c] ;  /* 0x00001c08ff107984 */ /* 0x000f620008000800 */
[----:B-1----:R-:W-:-:S04]  /*04b0*/  FADD R3, R2, R3 ;  /* 0x0000000302037221 */ /* 0x002fc80000000000 */
[----:B0-----:R-:W-:-:S04]  /*04c0*/  FADD R3, R3, R4 ;  /* 0x0000000403037221 */ /* 0x001fc80000000000 */
[----:B--2---:R-:W-:-:S04]  /*04d0*/  FADD R3, R3, R6 ;  /* 0x0000000603037221 */ /* 0x004fc80000000000 */
[----:B---3--:R-:W-:-:S04]  /*04e0*/  FADD R3, R3, R8 ;  /* 0x0000000803037221 */ /* 0x008fc80000000000 */
[----:B----4-:R-:W-:-:S04]  /*04f0*/  FADD R3, R3, R10 ;  /* 0x0000000a03037221 */ /* 0x010fc80000000000 */
[----:B-----5:R-:W-:-:S04]  /*0500*/  FADD R3, R3, R12 ;  /* 0x0000000c03037221 */ /* 0x020fc80000000000 */
[----:B------:R-:W-:-:S04]  /*0510*/  FADD R3, R3, R14 ;  /* 0x0000000e03037221 */ /* 0x000fc80000000000 */
[----:B------:R-:W-:-:S07]  /*0520*/  FADD R2, R3, R16 ;  /* 0x0000001003027221 */ /* 0x000fce0000000000 */
.L_x_4:
        /* <DEDUP_REMOVED lines=10> */
[----:B------:R-:W3:Y:S01]  /*05d0*/  LDS R8, [UR7+0xc] ;  /* 0x00000c07ff087984 */ /* 0x000ee20008000800 */
[----:B-1----:R-:W-:-:S04]  /*05e0*/  FADD R3, R2, R3 ;  /* 0x0000000302037221 */ /* 0x002fc80000000000 */
[----:B0-----:R-:W-:-:S04]  /*05f0*/  FADD R3, R3, R4 ;  /* 0x0000000403037221 */ /* 0x001fc80000000000 */
[----:B--2---:R-:W-:-:S04]  /*0600*/  FADD R3, R3, R6 ;  /* 0x0000000603037221 */ /* 0x004fc80000000000 */
[----:B---3--:R-:W-:-:S07]  /*0610*/  FADD R2, R3, R8 ;  /* 0x0000000803027221 */ /* 0x008fce0000000000 */
.L_x_5:
[----:B------:R-:W-:Y:S05]  /*0620*/  BRA.U !UP1, `(.L_x_3) ;  /* 0x0000000109207547 */ /* 0x000fea000b800000 */
[----:B------:R-:W-:Y:S02]  /*0630*/  ULEA UR4, UR4, UR5, 0x2 ;  /* 0x0000000504047291 */ /* 0x000fe4000f8e10ff */
[----:B------:R-:W-:-:S12]  /*0640*/  UIADD3 UR6, UPT, UPT, -UR6, URZ, URZ ;  /* 0x000000ff06067290 */ /* 0x000fd8000fffe1ff */
.L_x_6:
[----:B------:R-:W1:Y:S01]  /*0650*/  LDS R3, [UR4] ;  /* 0x00000004ff037984 */ /* 0x000e620008000800 */
[----:B------:R-:W-:Y:S02]  /*0660*/  UIADD3 UR6, UPT, UPT, UR6, 0x1, URZ ;  /* 0x0000000106067890 */ /* 0x000fe4000fffe0ff */
[----:B------:R-:W-:Y:S02]  /*0670*/  UIADD3 UR4, UPT, UPT, UR4, 0x4, URZ ;  /* 0x0000000404047890 */ /* 0x000fe4000fffe0ff */
[----:B------:R-:W-:Y:S01]  /*0680*/  UISETP.NE.AND UP0, UPT, UR6, URZ, UPT ;  /* 0x000000ff0600728c */ /* 0x000fe2000bf05270 */
[----:B-1----:R-:W-:-:S08]  /*0690*/  FADD R2, R3, R2 ;  /* 0x0000000203027221 */ /* 0x002fd00000000000 */
[----:B------:R-:W-:Y:S05]  /*06a0*/  BRA.U UP0, `(.L_x_6) ;  /* 0xfffffffd00e87547 */ /* 0x000fea000b83ffff */
.L_x_3:
[----:B-1----:R2:W-:Y:S02]  /*06b0*/  STS [UR5], R2 ;  /* 0x00000002ff007988 */ /* 0x0025e40008000805 */
.L_x_0:
[----:B0-----:R-:W0:Y:S02]  /*06c0*/  LDC.64 R4, c[0x0][0x388] ;  /* 0x0000e200ff047b82 */ /* 0x001e240000000a00 */
[----:B0-----:R-:W-:-:S05]  /*06d0*/  IMAD.WIDE.U32 R4, R0, 0x4, R4 ;  /* 0x0000000400047825 */ /* 0x001fca00078e0004 */
[----:B-1----:R-:W-:Y:S01]  /*06e0*/  STG.E desc[UR10][R4.64], R2 ;  /* 0x0000000204007986 */ /* 0x002fe2000c10190a */
[----:B------:R-:W-:Y:S05]  /*06f0*/  EXIT ;  /* 0x000000000000794d */ /* 0x000fea0003800000 */
.L_x_7:
[----:B------:R-:W-:-:S00]  /*0700*/  BRA `(.L_x_7) ;  /* 0xfffffffc00fc7947 */ /* 0x000fc0000383ffff */
[----:B------:R-:W-:-:S00]  /*0710*/  NOP ;  /* 0x0000000000007918 */ /* 0x000fc00000000000 */
        /* <DEDUP_REMOVED lines=14> */
.L_x_8:


//--------------------- .nv.shared._Z3mapPKfPff   --------------------------
	.section	.nv.shared._Z3mapPKfPff,"aw",@nobits
	.sectionflags	@""
	.align	16
	.zero		1024


//--------------------- .nv.shared.reserved.0     --------------------------
	.section	.nv.shared.reserved.0,"aw",@nobits
	.weak		__nv_reservedSMEM_offset_0_alias
	.size		__nv_reservedSMEM_offset_0_alias, 0, 64
	.other		__nv_reservedSMEM_offset_0_alias,@"STO_CUDA_RESERVED_SHARED STV_DEFAULT"
__nv_reservedSMEM_offset_0_alias:
	.zero		0
	.zero		64


//--------------------- .nv.constant0._Z3mapPKfPff --------------------------
	.section	.nv.constant0._Z3mapPKfPff,"a",@progbits
	.sectionflags	@""
	.align	4
.nv.constant0._Z3mapPKfPff:
	.zero		916


//--------------------- SYMBOLS --------------------------

	.type		.nv.reservedSmem.offset0,@object
	.size		.nv.reservedSmem.offset0,0x4
	.type		.nv.reservedSmem.cap,@object
	.size		.nv.reservedSmem.cap,0x4
